//
// Generated by NVIDIA NVVM Compiler
//
// Compiler Build ID: CL-36424714
// Cuda compilation tools, release 13.0, V13.0.88
// Based on NVVM 20.0.0
//

.version 9.0
.target sm_100
.address_size 64

	// .globl	_Z16histogram_kernelPjS_jj
// _ZZ16histogram_kernelPjS_jjE4Bins has been demoted

.visible .entry _Z16histogram_kernelPjS_jj(
	.param .u64 .ptr .align 1 _Z16histogram_kernelPjS_jj_param_0,
	.param .u64 .ptr .align 1 _Z16histogram_kernelPjS_jj_param_1,
	.param .u32 _Z16histogram_kernelPjS_jj_param_2,
	.param .u32 _Z16histogram_kernelPjS_jj_param_3
)
{
	.reg .pred 	%p<6>;
	.reg .b32 	%r<23>;
	.reg .b64 	%rd<9>;
	// demoted variable
	.shared .align 4 .b8 _ZZ16histogram_kernelPjS_jjE4Bins[16384];
	ld.param.u64 	%rd2, [_Z16histogram_kernelPjS_jj_param_0];
	ld.param.u64 	%rd3, [_Z16histogram_kernelPjS_jj_param_1];
	ld.param.u32 	%r8, [_Z16histogram_kernelPjS_jj_param_2];
	mov.u32 	%r1, %tid.x;
	mov.u32 	%r9, %ntid.x;
	mov.u32 	%r10, %ctaid.x;
	mad.lo.s32 	%r2, %r9, %r10, %r1;
	shl.b32 	%r11, %r1, 2;
	mov.u32 	%r12, _ZZ16histogram_kernelPjS_jjE4Bins;
	add.s32 	%r3, %r12, %r11;
	mov.b32 	%r13, 0;
	st.shared.u32 	[%r3], %r13;
	st.shared.u32 	[%r3+4096], %r13;
	st.shared.u32 	[%r3+8192], %r13;
	st.shared.u32 	[%r3+12288], %r13;
	bar.sync 	0;
	setp.ge.u32 	%p1, %r2, %r8;
	@%p1 bra 	$L__BB0_2;
	cvta.to.global.u64 	%rd4, %rd2;
	mul.wide.s32 	%rd5, %r2, 4;
	add.s64 	%rd6, %rd4, %rd5;
	ld.global.u32 	%r14, [%rd6];
	shl.b32 	%r15, %r14, 2;
	add.s32 	%r17, %r12, %r15;
	atom.shared.add.u32 	%r18, [%r17], 1;
$L__BB0_2:
	bar.sync 	0;
	ld.shared.u32 	%r4, [%r3];
	setp.eq.s32 	%p2, %r4, 0;
	cvta.to.global.u64 	%rd7, %rd3;
	mul.wide.u32 	%rd8, %r1, 4;
	add.s64 	%rd1, %rd7, %rd8;
	@%p2 bra 	$L__BB0_4;
	atom.global.add.u32 	%r19, [%rd1], %r4;
$L__BB0_4:
	ld.shared.u32 	%r5, [%r3+4096];
	setp.eq.s32 	%p3, %r5, 0;
	@%p3 bra 	$L__BB0_6;
	atom.global.add.u32 	%r20, [%rd1+4096], %r5;
$L__BB0_6:
	ld.shared.u32 	%r6, [%r3+8192];
	setp.eq.s32 	%p4, %r6, 0;
	@%p4 bra 	$L__BB0_8;
	atom.global.add.u32 	%r21, [%rd1+8192], %r6;
$L__BB0_8:
	ld.shared.u32 	%r7, [%r3+12288];
	setp.eq.s32 	%p5, %r7, 0;
	@%p5 bra 	$L__BB0_10;
	atom.global.add.u32 	%r22, [%rd1+12288], %r7;
$L__BB0_10:
	ret;

}
	// .globl	_Z14convert_kernelPjj
.visible .entry _Z14convert_kernelPjj(
	.param .u64 .ptr .align 1 _Z14convert_kernelPjj_param_0,
	.param .u32 _Z14convert_kernelPjj_param_1
)
{
	.reg .pred 	%p<3>;
	.reg .b32 	%r<8>;
	.reg .b64 	%rd<5>;

	ld.param.u64 	%rd2, [_Z14convert_kernelPjj_param_0];
	ld.param.u32 	%r2, [_Z14convert_kernelPjj_param_1];
	mov.u32 	%r3, %ctaid.x;
	mov.u32 	%r4, %ntid.x;
	mov.u32 	%r5, %tid.x;
	mad.lo.s32 	%r1, %r3, %r4, %r5;
	setp.ge.u32 	%p1, %r1, %r2;
	@%p1 bra 	$L__BB1_3;
	cvta.to.global.u64 	%rd3, %rd2;
	mul.wide.s32 	%rd4, %r1, 4;
	add.s64 	%rd1, %rd3, %rd4;
	ld.global.u32 	%r6, [%rd1];
	setp.lt.u32 	%p2, %r6, 128;
	@%p2 bra 	$L__BB1_3;
	mov.b32 	%r7, 127;
	st.global.u32 	[%rd1], %r7;
$L__BB1_3:
	ret;

}


// ===== COMPILED SASS (sm_100) =====

	.target	sm_100

	.elftype	@"ET_EXEC"


//--------------------- .note.nv.tkinfo           --------------------------
	.section	.note.nv.tkinfo,"",@"SHT_NOTE"
	.sectionflags	@"SHF_NOTE_NV_TKINFO"
	.tkinfo
        /*0018*/ 	.word	0x00000002
        /*0030*/ 	.string	""
        /*0030*/ 	.string	"ptxas"
        /*0030*/ 	.string	"Cuda compilation tools, release 13.0, V13.0.88"
        /*0030*/ 	.string	"Build cuda_13.0.r13.0/compiler.36424714_0"
        /*0030*/ 	.string	"-arch sm_100 -m 64 "



//--------------------- .note.nv.cuinfo           --------------------------
	.section	.note.nv.cuinfo,"",@"SHT_NOTE"
	.sectionflags	@"SHF_NOTE_NV_CUINFO"
        /*0018*/ 	.short	0x0002
        /*001a*/ 	.short	0x0064
        /*001c*/ 	.short	0x0082
	.zero		2


//--------------------- .nv.info                  --------------------------
	.section	.nv.info,"",@"SHT_CUDA_INFO"
	.align	4


	//----- nvinfo : EIATTR_REGCOUNT
	.align		4
        /*0000*/ 	.byte	0x04, 0x2f
        /*0002*/ 	.short	(.L_1 - .L_0)
	.align		4
.L_0:
        /*0004*/ 	.word	index@(_Z16histogram_kernelPjS_jj)
        /*0008*/ 	.word	0x00000010


	//----- nvinfo : EIATTR_FRAME_SIZE
	.align		4
.L_1:
        /*000c*/ 	.byte	0x04, 0x11
        /*000e*/ 	.short	(.L_3 - .L_2)
	.align		4
.L_2:
        /*0010*/ 	.word	index@(_Z16histogram_kernelPjS_jj)
        /*0014*/ 	.word	0x00000000


	//----- nvinfo : EIATTR_REGCOUNT
	.align		4
.L_3:
        /*0018*/ 	.byte	0x04, 0x2f
        /*001a*/ 	.short	(.L_5 - .L_4)
	.align		4
.L_4:
        /*001c*/ 	.word	index@(_Z14convert_kernelPjj)
        /*0020*/ 	.word	0x00000008


	//----- nvinfo : EIATTR_FRAME_SIZE
	.align		4
.L_5:
        /*0024*/ 	.byte	0x04, 0x11
        /*0026*/ 	.short	(.L_7 - .L_6)
	.align		4
.L_6:
        /*0028*/ 	.word	index@(_Z14convert_kernelPjj)
        /*002c*/ 	.word	0x00000000


	//----- nvinfo : EIATTR_MIN_STACK_SIZE
	.align		4
.L_7:
        /*0030*/ 	.byte	0x04, 0x12
        /*0032*/ 	.short	(.L_9 - .L_8)
	.align		4
.L_8:
        /*0034*/ 	.word	index@(_Z14convert_kernelPjj)
        /*0038*/ 	.word	0x00000000


	//----- nvinfo : EIATTR_MIN_STACK_SIZE
	.align		4
.L_9:
        /*003c*/ 	.byte	0x04, 0x12
        /*003e*/ 	.short	(.L_11 - .L_10)
	.align		4
.L_10:
        /*0040*/ 	.word	index@(_Z16histogram_kernelPjS_jj)
        /*0044*/ 	.word	0x00000000
.L_11:


//--------------------- .nv.compat                --------------------------
	.section	.nv.compat,"",@"SHT_CUDA_COMPAT_INFO"
	.align	4
        /*0000*/ 	.byte	0x02, 0x09, 0x00, 0x00, 0x02, 0x02, 0x01, 0x00, 0x02, 0x05, 0x05, 0x00, 0x03, 0x07, 0x01, 0x01
        /*0010*/ 	.byte	0x02, 0x03, 0x00, 0x00, 0x02, 0x06, 0x01, 0x00, 0x04, 0x0b, 0x08, 0x00, 0x09, 0x00, 0x00, 0x00
        /*0020*/ 	.byte	0x00, 0x00, 0x00, 0x00


//--------------------- .nv.info._Z14convert_kernelPjj --------------------------
	.section	.nv.info._Z14convert_kernelPjj,"",@"SHT_CUDA_INFO"
	.sectionflags	@""
	.align	4


	//----- nvinfo : EIATTR_CUDA_API_VERSION
	.align		4
        /*0000*/ 	.byte	0x04, 0x37
        /*0002*/ 	.short	(.L_13 - .L_12)
.L_12:
        /*0004*/ 	.word	0x00000082


	//----- nvinfo : EIATTR_KPARAM_INFO
	.align		4
.L_13:
        /*0008*/ 	.byte	0x04, 0x17
        /*000a*/ 	.short	(.L_15 - .L_14)
.L_14:
        /*000c*/ 	.word	0x00000000
        /*0010*/ 	.short	0x0001
        /*0012*/ 	.short	0x0008
        /*0014*/ 	.byte	0x00, 0xf0, 0x11, 0x00


	//----- nvinfo : EIATTR_KPARAM_INFO
	.align		4
.L_15:
        /*0018*/ 	.byte	0x04, 0x17
        /*001a*/ 	.short	(.L_17 - .L_16)
.L_16:
        /*001c*/ 	.word	0x00000000
        /*0020*/ 	.short	0x0000
        /*0022*/ 	.short	0x0000
        /*0024*/ 	.byte	0x00, 0xf5, 0x21, 0x00


	//----- nvinfo : EIATTR_SPARSE_MMA_MASK
	.align		4
.L_17:
        /*0028*/ 	.byte	0x03, 0x50
        /*002a*/ 	.short	0x0000


	//----- nvinfo : EIATTR_MAXREG_COUNT
	.align		4
        /*002c*/ 	.byte	0x03, 0x1b
        /*002e*/ 	.short	0x00ff


	//----- nvinfo : EIATTR_MERCURY_ISA_VERSION
	.align		4
        /*0030*/ 	.byte	0x03, 0x5f
        /*0032*/ 	.short	0x0101


	//----- nvinfo : EIATTR_VRC_CTA_INIT_COUNT
	.align		4
        /*0034*/ 	.byte	0x02, 0x4a
	.zero		1
	.zero		1


	//----- nvinfo : EIATTR_EXIT_INSTR_OFFSETS
	.align		4
        /*0038*/ 	.byte	0x04, 0x1c
        /*003a*/ 	.short	(.L_19 - .L_18)


	//   ....[0]....
.L_18:
        /*003c*/ 	.word	0x00000070


	//   ....[1]....
        /*0040*/ 	.word	0x000000d0


	//   ....[2]....
        /*0044*/ 	.word	0x00000100


	//----- nvinfo : EIATTR_CBANK_PARAM_SIZE
	.align		4
.L_19:
        /*0048*/ 	.byte	0x03, 0x19
        /*004a*/ 	.short	0x000c


	//----- nvinfo : EIATTR_PARAM_CBANK
	.align		4
        /*004c*/ 	.byte	0x04, 0x0a
        /*004e*/ 	.short	(.L_21 - .L_20)
	.align		4
.L_20:
        /*0050*/ 	.word	index@(.nv.constant0._Z14convert_kernelPjj)
        /*0054*/ 	.short	0x0380
        /*0056*/ 	.short	0x000c


	//----- nvinfo : EIATTR_SW_WAR
	.align		4
.L_21:
        /*0058*/ 	.byte	0x04, 0x36
        /*005a*/ 	.short	(.L_23 - .L_22)
.L_22:
        /*005c*/ 	.word	0x00000008
.L_23:


//--------------------- .nv.info._Z16histogram_kernelPjS_jj --------------------------
	.section	.nv.info._Z16histogram_kernelPjS_jj,"",@"SHT_CUDA_INFO"
	.sectionflags	@""
	.align	4


	//----- nvinfo : EIATTR_CUDA_API_VERSION
	.align		4
        /*0000*/ 	.byte	0x04, 0x37
        /*0002*/ 	.short	(.L_25 - .L_24)
.L_24:
        /*0004*/ 	.word	0x00000082


	//----- nvinfo : EIATTR_KPARAM_INFO
	.align		4
.L_25:
        /*0008*/ 	.byte	0x04, 0x17
        /*000a*/ 	.short	(.L_27 - .L_26)
.L_26:
        /*000c*/ 	.word	0x00000000
        /*0010*/ 	.short	0x0003
        /*0012*/ 	.short	0x0014
        /*0014*/ 	.byte	0x00, 0xf0, 0x11, 0x00


	//----- nvinfo : EIATTR_KPARAM_INFO
	.align		4
.L_27:
        /*0018*/ 	.byte	0x04, 0x17
        /*001a*/ 	.short	(.L_29 - .L_28)
.L_28:
        /*001c*/ 	.word	0x00000000
        /*0020*/ 	.short	0x0002
        /*0022*/ 	.short	0x0010
        /*0024*/ 	.byte	0x00, 0xf0, 0x11, 0x00


	//----- nvinfo : EIATTR_KPARAM_INFO
	.align		4
.L_29:
        /*0028*/ 	.byte	0x04, 0x17
        /*002a*/ 	.short	(.L_31 - .L_30)
.L_30:
        /*002c*/ 	.word	0x00000000
        /*0030*/ 	.short	0x0001
        /*0032*/ 	.short	0x0008
        /*0034*/ 	.byte	0x00, 0xf5, 0x21, 0x00


	//----- nvinfo : EIATTR_KPARAM_INFO
	.align		4
.L_31:
        /*0038*/ 	.byte	0x04, 0x17
        /*003a*/ 	.short	(.L_33 - .L_32)
.L_32:
        /*003c*/ 	.word	0x00000000
        /*0040*/ 	.short	0x0000
        /*0042*/ 	.short	0x0000
        /*0044*/ 	.byte	0x00, 0xf5, 0x21, 0x00


	//----- nvinfo : EIATTR_SPARSE_MMA_MASK
	.align		4
.L_33:
        /*0048*/ 	.byte	0x03, 0x50
        /*004a*/ 	.short	0x0000


	//----- nvinfo : EIATTR_MAXREG_COUNT
	.align		4
        /*004c*/ 	.byte	0x03, 0x1b
        /*004e*/ 	.short	0x00ff


	//----- nvinfo : EIATTR_NUM_BARRIERS
	.align		4
        /*0050*/ 	.byte	0x02, 0x4c
        /*0052*/ 	.byte	0x01
	.zero		1


	//----- nvinfo : EIATTR_MERCURY_ISA_VERSION
	.align		4
        /*0054*/ 	.byte	0x03, 0x5f
        /*0056*/ 	.short	0x0101


	//----- nvinfo : EIATTR_VRC_CTA_INIT_COUNT
	.align		4
        /*0058*/ 	.byte	0x02, 0x4a
	.zero		1
	.zero		1


	//----- nvinfo : EIATTR_EXIT_INSTR_OFFSETS
	.align		4
        /*005c*/ 	.byte	0x04, 0x1c
        /*005e*/ 	.short	(.L_35 - .L_34)


	//   ....[0]....
.L_34:
        /*0060*/ 	.word	0x00000300


	//   ....[1]....
        /*0064*/ 	.word	0x00000320


	//----- nvinfo : EIATTR_CRS_STACK_SIZE
	.align		4
.L_35:
        /*0068*/ 	.byte	0x04, 0x1e
        /*006a*/ 	.short	(.L_37 - .L_36)
.L_36:
        /*006c*/ 	.word	0x00000000


	//----- nvinfo : EIATTR_CBANK_PARAM_SIZE
	.align		4
.L_37:
        /*0070*/ 	.byte	0x03, 0x19
        /*0072*/ 	.short	0x0018


	//----- nvinfo : EIATTR_PARAM_CBANK
	.align		4
        /*0074*/ 	.byte	0x04, 0x0a
        /*0076*/ 	.short	(.L_39 - .L_38)
	.align		4
.L_38:
        /*0078*/ 	.word	index@(.nv.constant0._Z16histogram_kernelPjS_jj)
        /*007c*/ 	.short	0x0380
        /*007e*/ 	.short	0x0018


	//----- nvinfo : EIATTR_SW_WAR
	.align		4
.L_39:
        /*0080*/ 	.byte	0x04, 0x36
        /*0082*/ 	.short	(.L_41 - .L_40)
.L_40:
        /*0084*/ 	.word	0x00000008
.L_41:


//--------------------- .nv.callgraph             --------------------------
	.section	.nv.callgraph,"",@"SHT_CUDA_CALLGRAPH"
	.align	4
	.sectionentsize	8
	.align		4
        /*0000*/ 	.word	0x00000000
	.align		4
        /*0004*/ 	.word	0xffffffff
	.align		4
        /*0008*/ 	.word	0x00000000
	.align		4
        /*000c*/ 	.word	0xfffffffe
	.align		4
        /*0010*/ 	.word	0x00000000
	.align		4
        /*0014*/ 	.word	0xfffffffd
	.align		4
        /*0018*/ 	.word	0x00000000
	.align		4
        /*001c*/ 	.word	0xfffffffc


//--------------------- .text._Z14convert_kernelPjj --------------------------
	.section	.text._Z14convert_kernelPjj,"ax",@progbits
	.align	128
        .global         _Z14convert_kernelPjj
        .type           _Z14convert_kernelPjj,@function
        .size           _Z14convert_kernelPjj,(.L_x_10 - _Z14convert_kernelPjj)
        .other          _Z14convert_kernelPjj,@"STO_CUDA_ENTRY STV_DEFAULT"
_Z14convert_kernelPjj:
.text._Z14convert_kernelPjj:
[----:B------:R-:W-:Y:S01]  /*0000*/  LDC R1, c[0x0][0x37c] ;  /* 0x0000df00ff017b82 */ /* 0x000fe20000000800 */
[----:B------:R-:W0:Y:S07]  /*0010*/  S2R R0, SR_TID.X ;  /* 0x0000000000007919 */ /* 0x000e2e0000002100 */
[----:B------:R-:W0:Y:S01]  /*0020*/  S2UR UR4, SR_CTAID.X ;  /* 0x00000000000479c3 */ /* 0x000e220000002500 */
[----:B------:R-:W1:Y:S07]  /*0030*/  LDCU UR5, c[0x0][0x388] ;  /* 0x00007100ff0577ac */ /* 0x000e6e0008000800 */
[----:B------:R-:W0:Y:S02]  /*0040*/  LDC R5, c[0x0][0x360] ;  /* 0x0000d800ff057b82 */ /* 0x000e240000000800 */
[----:B0-----:R-:W-:-:S05]  /*0050*/  IMAD R5, R5, UR4, R0 ;  /* 0x0000000405057c24 */ /* 0x001fca000f8e0200 */
[----:B-1----:R-:W-:-:S13]  /*0060*/  ISETP.GE.U32.AND P0, PT, R5, UR5, PT ;  /* 0x0000000505007c0c */ /* 0x002fda000bf06070 */
[----:B------:R-:W-:Y:S05]  /*0070*/  @P0 EXIT ;  /* 0x000000000000094d */ /* 0x000fea0003800000 */
[----:B------:R-:W0:Y:S01]  /*0080*/  LDC.64 R2, c[0x0][0x380] ;  /* 0x0000e000ff027b82 */ /* 0x000e220000000a00 */
[----:B------:R-:W1:Y:S01]  /*0090*/  LDCU.64 UR4, c[0x0][0x358] ;  /* 0x00006b00ff0477ac */ /* 0x000e620008000a00 */
[----:B0-----:R-:W-:-:S05]  /*00a0*/  IMAD.WIDE R2, R5, 0x4, R2 ;  /* 0x0000000405027825 */ /* 0x001fca00078e0202 */
[----:B-1----:R-:W2:Y:S02]  /*00b0*/  LDG.E R0, desc[UR4][R2.64] ;  /* 0x0000000402007981 */ /* 0x002ea4000c1e1900 */
[----:B--2---:R-:W-:-:S13]  /*00c0*/  ISETP.GE.U32.AND P0, PT, R0, 0x80, PT ;  /* 0x000000800000780c */ /* 0x004fda0003f06070 */
[----:B------:R-:W-:Y:S05]  /*00d0*/  @!P0 EXIT ;  /* 0x000000000000894d */ /* 0x000fea0003800000 */
[----:B------:R-:W-:-:S05]  /*00e0*/  HFMA2 R5, -RZ, RZ, 0, 7.569789886474609375e-06 ;  /* 0x0000007fff057431 */ /* 0x000fca00000001ff */
[----:B------:R-:W-:Y:S01]  /*00f0*/  STG.E desc[UR4][R2.64], R5 ;  /* 0x0000000502007986 */ /* 0x000fe2000c101904 */
[----:B------:R-:W-:Y:S05]  /*0100*/  EXIT ;  /* 0x000000000000794d */ /* 0x000fea0003800000 */
.L_x_0:
[----:B------:R-:W-:-:S00]  /*0110*/  BRA `(.L_x_0) ;  /* 0xfffffffc00fc7947 */ /* 0x000fc0000383ffff */
[----:B------:R-:W-:-:S00]  /*0120*/  NOP ;  /* 0x0000000000007918 */ /* 0x000fc00000000000 */
        /* <DEDUP_REMOVED lines=13> */
.L_x_10:


//--------------------- .text._Z16histogram_kernelPjS_jj --------------------------
	.section	.text._Z16histogram_kernelPjS_jj,"ax",@progbits
	.align	128
        .global         _Z16histogram_kernelPjS_jj
        .type           _Z16histogram_kernelPjS_jj,@function
        .size           _Z16histogram_kernelPjS_jj,(.L_x_11 - _Z16histogram_kernelPjS_jj)
        .other          _Z16histogram_kernelPjS_jj,@"STO_CUDA_ENTRY STV_DEFAULT"
_Z16histogram_kernelPjS_jj:
.text._Z16histogram_kernelPjS_jj:
[----:B------:R-:W-:Y:S01]  /*0000*/  LDC R1, c[0x0][0x37c] ;  /* 0x0000df00ff017b82 */ /* 0x000fe20000000800 */
[----:B------:R-:W0:Y:S07]  /*0010*/  S2R R13, SR_TID.X ;  /* 0x00000000000d7919 */ /* 0x000e2e0000002100 */
[----:B------:R-:W1:Y:S01]  /*0020*/  S2UR UR5, SR_CgaCtaId ;  /* 0x00000000000579c3 */ /* 0x000e620000008800 */
[----:B------:R-:W0:Y:S01]  /*0030*/  LDCU UR6, c[0x0][0x360] ;  /* 0x00006c00ff0677ac */ /* 0x000e220008000800 */
[----:B------:R-:W-:Y:S01]  /*0040*/  BSSY.RECONVERGENT B0, `(.L_x_1) ;  /* 0x0000014000007945 */ /* 0x000fe20003800200 */
[----:B------:R-:W0:Y:S01]  /*0050*/  S2R R0, SR_CTAID.X ;  /* 0x0000000000007919 */ /* 0x000e220000002500 */
[----:B------:R-:W2:Y:S01]  /*0060*/  LDCU UR7, c[0x0][0x390] ;  /* 0x00007200ff0777ac */ /* 0x000ea20008000800 */
[----:B------:R-:W-:-:S02]  /*0070*/  UMOV UR4, 0x400 ;  /* 0x0000040000047882 */ /* 0x000fc40000000000 */
[----:B-1----:R-:W-:Y:S01]  /*0080*/  ULEA UR4, UR5, UR4, 0x18 ;  /* 0x0000000405047291 */ /* 0x002fe2000f8ec0ff */
[----:B0-----:R-:W-:-:S05]  /*0090*/  IMAD R5, R0, UR6, R13 ;  /* 0x0000000600057c24 */ /* 0x001fca000f8e020d */
[----:B------:R-:W-:Y:S02]  /*00a0*/  LEA R0, R13, UR4, 0x2 ;  /* 0x000000040d007c11 */ /* 0x000fe4000f8e10ff */
[----:B--2---:R-:W-:-:S03]  /*00b0*/  ISETP.GE.U32.AND P0, PT, R5, UR7, PT ;  /* 0x0000000705007c0c */ /* 0x004fc6000bf06070 */
[----:B------:R0:W-:Y:S01]  /*00c0*/  STS [R0], RZ ;  /* 0x000000ff00007388 */ /* 0x0001e20000000800 */
[----:B------:R-:W1:Y:S03]  /*00d0*/  LDCU.64 UR6, c[0x0][0x358] ;  /* 0x00006b00ff0677ac */ /* 0x000e660008000a00 */
[----:B------:R0:W-:Y:S04]  /*00e0*/  STS [R0+0x1000], RZ ;  /* 0x001000ff00007388 */ /* 0x0001e80000000800 */
[----:B------:R0:W-:Y:S04]  /*00f0*/  STS [R0+0x2000], RZ ;  /* 0x002000ff00007388 */ /* 0x0001e80000000800 */
[----:B------:R0:W-:Y:S01]  /*0100*/  STS [R0+0x3000], RZ ;  /* 0x003000ff00007388 */ /* 0x0001e20000000800 */
[----:B------:R-:W-:Y:S06]  /*0110*/  BAR.SYNC.DEFER_BLOCKING 0x0 ;  /* 0x0000000000007b1d */ /* 0x000fec0000010000 */
[----:B------:R-:W-:Y:S05]  /*0120*/  @P0 BRA `(.L_x_2) ;  /* 0x0000000000140947 */ /* 0x000fea0003800000 */
[----:B------:R-:W2:Y:S02]  /*0130*/  LDC.64 R2, c[0x0][0x380] ;  /* 0x0000e000ff027b82 */ /* 0x000ea40000000a00 */
[----:B--2---:R-:W-:-:S06]  /*0140*/  IMAD.WIDE R2, R5, 0x4, R2 ;  /* 0x0000000405027825 */ /* 0x004fcc00078e0202 */
[----:B-1----:R-:W2:Y:S02]  /*0150*/  LDG.E R2, desc[UR6][R2.64] ;  /* 0x0000000602027981 */ /* 0x002ea4000c1e1900 */
[----:B--2---:R-:W-:-:S05]  /*0160*/  LEA R4, R2, UR4, 0x2 ;  /* 0x0000000402047c11 */ /* 0x004fca000f8e10ff */
[----:B------:R2:W-:Y:S02]  /*0170*/  ATOMS.POPC.INC.32 RZ, [R4+URZ] ;  /* 0x0000000004ff7f8c */ /* 0x0005e4000d8000ff */
.L_x_2:
[----:B-1----:R-:W-:Y:S05]  /*0180*/  BSYNC.RECONVERGENT B0 ;  /* 0x0000000000007941 */ /* 0x002fea0003800200 */
.L_x_1:
[----:B------:R-:W-:Y:S08]  /*0190*/  BAR.SYNC.DEFER_BLOCKING 0x0 ;  /* 0x0000000000007b1d */ /* 0x000ff00000010000 */
[----:B------:R-:W1:Y:S01]  /*01a0*/  LDC.64 R2, c[0x0][0x388] ;  /* 0x0000e200ff027b82 */ /* 0x000e620000000a00 */
[----:B------:R-:W-:Y:S01]  /*01b0*/  BSSY.RECONVERGENT B0, `(.L_x_3) ;  /* 0x000000c000007945 */ /* 0x000fe20003800200 */
[----:B------:R-:W3:Y:S04]  /*01c0*/  LDS R5, [R0] ;  /* 0x0000000000057984 */ /* 0x000ee80000000800 */
[----:B------:R-:W4:Y:S01]  /*01d0*/  LDS R7, [R0+0x1000] ;  /* 0x0010000000077984 */ /* 0x000f220000000800 */
[----:B-1----:R-:W-:-:S03]  /*01e0*/  IMAD.WIDE.U32 R2, R13, 0x4, R2 ;  /* 0x000000040d027825 */ /* 0x002fc600078e0002 */
[----:B------:R-:W1:Y:S04]  /*01f0*/  LDS R9, [R0+0x2000] ;  /* 0x0020000000097984 */ /* 0x000e680000000800 */
[----:B------:R-:W5:Y:S01]  /*0200*/  LDS R11, [R0+0x3000] ;  /* 0x00300000000b7984 */ /* 0x000f620000000800 */
[----:B---3--:R-:W-:Y:S02]  /*0210*/  ISETP.NE.AND P0, PT, R5, RZ, PT ;  /* 0x000000ff0500720c */ /* 0x008fe40003f05270 */
[----:B----4-:R-:W-:Y:S02]  /*0220*/  ISETP.NE.AND P1, PT, R7, RZ, PT ;  /* 0x000000ff0700720c */ /* 0x010fe40003f25270 */
[----:B-1----:R-:W-:Y:S02]  /*0230*/  ISETP.NE.AND P2, PT, R9, RZ, PT ;  /* 0x000000ff0900720c */ /* 0x002fe40003f45270 */
[----:B-----5:R-:W-:-:S07]  /*0240*/  ISETP.NE.AND P3, PT, R11, RZ, PT ;  /* 0x000000ff0b00720c */ /* 0x020fce0003f65270 */
[----:B------:R-:W-:Y:S06]  /*0250*/  @!P0 BRA `(.L_x_4) ;  /* 0x0000000000048947 */ /* 0x000fec0003800000 */
[----:B------:R1:W-:Y:S02]  /*0260*/  REDG.E.ADD.STRONG.GPU desc[UR6][R2.64], R5 ;  /* 0x000000050200798e */ /* 0x0003e4000c12e106 */
.L_x_4:
[----:B------:R-:W-:Y:S05]  /*0270*/  BSYNC.RECONVERGENT B0 ;  /* 0x0000000000007941 */ /* 0x000fea0003800200 */
.L_x_3:
[----:B------:R-:W-:Y:S04]  /*0280*/  BSSY.RECONVERGENT B0, `(.L_x_5) ;  /* 0x0000003000007945 */ /* 0x000fe80003800200 */
[----:B------:R-:W-:Y:S05]  /*0290*/  @!P1 BRA `(.L_x_6) ;  /* 0x0000000000049947 */ /* 0x000fea0003800000 */
[----:B------:R3:W-:Y:S02]  /*02a0*/  REDG.E.ADD.STRONG.GPU desc[UR6][R2.64+0x1000], R7 ;  /* 0x001000070200798e */ /* 0x0007e4000c12e106 */
.L_x_6:
[----:B------:R-:W-:Y:S05]  /*02b0*/  BSYNC.RECONVERGENT B0 ;  /* 0x0000000000007941 */ /* 0x000fea0003800200 */
.L_x_5:
[----:B------:R-:W-:Y:S04]  /*02c0*/  BSSY.RECONVERGENT B0, `(.L_x_7) ;  /* 0x0000003000007945 */ /* 0x000fe80003800200 */
[----:B------:R-:W-:Y:S05]  /*02d0*/  @!P2 BRA `(.L_x_8) ;  /* 0x000000000004a947 */ /* 0x000fea0003800000 */
[----:B------:R4:W-:Y:S02]  /*02e0*/  REDG.E.ADD.STRONG.GPU desc[UR6][R2.64+0x2000], R9 ;  /* 0x002000090200798e */ /* 0x0009e4000c12e106 */
.L_x_8:
[----:B------:R-:W-:Y:S05]  /*02f0*/  BSYNC.RECONVERGENT B0 ;  /* 0x0000000000007941 */ /* 0x000fea0003800200 */
.L_x_7:
[----:B------:R-:W-:Y:S05]  /*0300*/  @!P3 EXIT ;  /* 0x000000000000b94d */ /* 0x000fea0003800000 */
[----:B------:R-:W-:Y:S01]  /*0310*/  REDG.E.ADD.STRONG.GPU desc[UR6][R2.64+0x3000], R11 ;  /* 0x0030000b0200798e */ /* 0x000fe2000c12e106 */
[----:B------:R-:W-:Y:S05]  /*0320*/  EXIT ;  /* 0x000000000000794d */ /* 0x000fea0003800000 */
.L_x_9:
        /* <DEDUP_REMOVED lines=13> */
.L_x_11:


//--------------------- .nv.shared.reserved.0     --------------------------
	.section	.nv.shared.reserved.0,"aw",@nobits
	.weak		__nv_reservedSMEM_offset_0_alias
	.size		__nv_reservedSMEM_offset_0_alias, 0, 64
	.other		__nv_reservedSMEM_offset_0_alias,@"STO_CUDA_RESERVED_SHARED STV_DEFAULT"
__nv_reservedSMEM_offset_0_alias:
	.zero		0
	.zero		64


//--------------------- .nv.shared._Z16histogram_kernelPjS_jj --------------------------
	.section	.nv.shared._Z16histogram_kernelPjS_jj,"aw",@nobits
	.sectionflags	@""
	.align	4
.nv.shared._Z16histogram_kernelPjS_jj:
	.zero		17408


//--------------------- .nv.constant0._Z14convert_kernelPjj --------------------------
	.section	.nv.constant0._Z14convert_kernelPjj,"a",@progbits
	.sectionflags	@""
	.align	4
.nv.constant0._Z14convert_kernelPjj:
	.zero		908


//--------------------- .nv.constant0._Z16histogram_kernelPjS_jj --------------------------
	.section	.nv.constant0._Z16histogram_kernelPjS_jj,"a",@progbits
	.sectionflags	@""
	.align	4
.nv.constant0._Z16histogram_kernelPjS_jj:
	.zero		920


//--------------------- SYMBOLS --------------------------

	.type		.nv.reservedSmem.offset0,@object
	.size		.nv.reservedSmem.offset0,0x4
	.type		.nv.reservedSmem.cap,@object
	.size		.nv.reservedSmem.cap,0x4
